//
// Generated by NVIDIA NVVM Compiler
//
// Compiler Build ID: CL-36424714
// Cuda compilation tools, release 13.0, V13.0.88
// Based on NVVM 20.0.0
//

.version 9.0
.target sm_100
.address_size 64

	// .globl	_Z3addv
.extern .func  (.param .b32 func_retval0) vprintf
(
	.param .b64 vprintf_param_0,
	.param .b64 vprintf_param_1
)
;
.global .align 1 .b8 $str[16] = {104, 101, 108, 108, 111, 32, 71, 80, 85, 32, 61, 32, 37, 100, 10};

.visible .entry _Z3addv()
{
	.local .align 8 .b8 	__local_depot0[8];
	.reg .b64 	%SP;
	.reg .b64 	%SPL;
	.reg .b32 	%r<4>;
	.reg .b64 	%rd<5>;

	mov.u64 	%SPL, __local_depot0;
	cvta.local.u64 	%SP, %SPL;
	add.u64 	%rd1, %SP, 0;
	add.u64 	%rd2, %SPL, 0;
	mov.u32 	%r1, %tid.x;
	st.local.u32 	[%rd2], %r1;
	mov.u64 	%rd3, $str;
	cvta.global.u64 	%rd4, %rd3;
	{ // callseq 0, 0
	.param .b64 param0;
	st.param.b64 	[param0], %rd4;
	.param .b64 param1;
	st.param.b64 	[param1], %rd1;
	.param .b32 retval0;
	call.uni (retval0), 
	vprintf, 
	(
	param0, 
	param1
	);
	ld.param.b32 	%r2, [retval0];
	} // callseq 0
	ret;

}


// ===== COMPILED SASS (sm_100) =====

	.target	sm_100

	.elftype	@"ET_EXEC"


//--------------------- .note.nv.tkinfo           --------------------------
	.section	.note.nv.tkinfo,"",@"SHT_NOTE"
	.sectionflags	@"SHF_NOTE_NV_TKINFO"
	.tkinfo
        /*0018*/ 	.word	0x00000002
        /*0030*/ 	.string	""
        /*0030*/ 	.string	"ptxas"
        /*0030*/ 	.string	"Cuda compilation tools, release 13.0, V13.0.88"
        /*0030*/ 	.string	"Build cuda_13.0.r13.0/compiler.36424714_0"
        /*0030*/ 	.string	"-arch sm_100 -m 64 "



//--------------------- .note.nv.cuinfo           --------------------------
	.section	.note.nv.cuinfo,"",@"SHT_NOTE"
	.sectionflags	@"SHF_NOTE_NV_CUINFO"
        /*0018*/ 	.short	0x0002
        /*001a*/ 	.short	0x0064
        /*001c*/ 	.short	0x0082
	.zero		2


//--------------------- .nv.info                  --------------------------
	.section	.nv.info,"",@"SHT_CUDA_INFO"
	.align	4


	//----- nvinfo : EIATTR_REGCOUNT
	.align		4
        /*0000*/ 	.byte	0x04, 0x2f
        /*0002*/ 	.short	(.L_2 - .L_1)
	.align		4
.L_1:
        /*0004*/ 	.word	index@(_Z3addv)
        /*0008*/ 	.word	0x00000018


	//----- nvinfo : EIATTR_FRAME_SIZE
	.align		4
.L_2:
        /*000c*/ 	.byte	0x04, 0x11
        /*000e*/ 	.short	(.L_4 - .L_3)
	.align		4
.L_3:
        /*0010*/ 	.word	index@(_Z3addv)
        /*0014*/ 	.word	0x00000008


	//----- nvinfo : EIATTR_MIN_STACK_SIZE
	.align		4
.L_4:
        /*0018*/ 	.byte	0x04, 0x12
        /*001a*/ 	.short	(.L_6 - .L_5)
	.align		4
.L_5:
        /*001c*/ 	.word	index@(_Z3addv)
        /*0020*/ 	.word	0x00000008
.L_6:


//--------------------- .nv.compat                --------------------------
	.section	.nv.compat,"",@"SHT_CUDA_COMPAT_INFO"
	.align	4
        /*0000*/ 	.byte	0x02, 0x09, 0x00, 0x00, 0x02, 0x02, 0x01, 0x00, 0x02, 0x05, 0x05, 0x00, 0x03, 0x07, 0x01, 0x01
        /*0010*/ 	.byte	0x02, 0x03, 0x00, 0x00, 0x02, 0x06, 0x01, 0x00, 0x04, 0x0b, 0x08, 0x00, 0x09, 0x00, 0x00, 0x00
        /*0020*/ 	.byte	0x00, 0x00, 0x00, 0x00


//--------------------- .nv.info._Z3addv          --------------------------
	.section	.nv.info._Z3addv,"",@"SHT_CUDA_INFO"
	.sectionflags	@""
	.align	4


	//----- nvinfo : EIATTR_CUDA_API_VERSION
	.align		4
        /*0000*/ 	.byte	0x04, 0x37
        /*0002*/ 	.short	(.L_8 - .L_7)
.L_7:
        /*0004*/ 	.word	0x00000082


	//----- nvinfo : EIATTR_SPARSE_MMA_MASK
	.align		4
.L_8:
        /*0008*/ 	.byte	0x03, 0x50
        /*000a*/ 	.short	0x0000


	//----- nvinfo : EIATTR_MAXREG_COUNT
	.align		4
        /*000c*/ 	.byte	0x03, 0x1b
        /*000e*/ 	.short	0x00ff


	//----- nvinfo : EIATTR_EXTERNS
	.align		4
        /*0010*/ 	.byte	0x04, 0x0f
        /*0012*/ 	.short	(.L_10 - .L_9)


	//   ....[0]....
	.align		4
.L_9:
        /*0014*/ 	.word	index@(vprintf)


	//----- nvinfo : EIATTR_MERCURY_ISA_VERSION
	.align		4
.L_10:
        /*0018*/ 	.byte	0x03, 0x5f
        /*001a*/ 	.short	0x0101


	//----- nvinfo : EIATTR_VRC_CTA_INIT_COUNT
	.align		4
        /*001c*/ 	.byte	0x02, 0x4a
	.zero		1
	.zero		1


	//----- nvinfo : EIATTR_SYSCALL_OFFSETS
	.align		4
        /*0020*/ 	.byte	0x04, 0x46
        /*0022*/ 	.short	(.L_12 - .L_11)


	//   ....[0]....
.L_11:
        /*0024*/ 	.word	0x000000e0


	//----- nvinfo : EIATTR_EXIT_INSTR_OFFSETS
	.align		4
.L_12:
        /*0028*/ 	.byte	0x04, 0x1c
        /*002a*/ 	.short	(.L_14 - .L_13)


	//   ....[0]....
.L_13:
        /*002c*/ 	.word	0x000000f0


	//----- nvinfo : EIATTR_SW_WAR
	.align		4
.L_14:
        /*0030*/ 	.byte	0x04, 0x36
        /*0032*/ 	.short	(.L_16 - .L_15)
.L_15:
        /*0034*/ 	.word	0x00000008
.L_16:


//--------------------- .nv.callgraph             --------------------------
	.section	.nv.callgraph,"",@"SHT_CUDA_CALLGRAPH"
	.align	4
	.sectionentsize	8
	.align		4
        /*0000*/ 	.word	0x00000000
	.align		4
        /*0004*/ 	.word	0xffffffff
	.align		4
        /*0008*/ 	.word	index@(_Z3addv)
	.align		4
        /*000c*/ 	.word	index@(vprintf)
	.align		4
        /*0010*/ 	.word	0x00000000
	.align		4
        /*0014*/ 	.word	0xfffffffe
	.align		4
        /*0018*/ 	.word	0x00000000
	.align		4
        /*001c*/ 	.word	0xfffffffd
	.align		4
        /*0020*/ 	.word	0x00000000
	.align		4
        /*0024*/ 	.word	0xfffffffc


//--------------------- .nv.constant4             --------------------------
	.section	.nv.constant4,"a",@progbits
	.align	8
	.align		8
.nv.constant4:
        /*0000*/ 	.dword	vprintf
	.align		8
        /*0008*/ 	.dword	$str


//--------------------- .text._Z3addv             --------------------------
	.section	.text._Z3addv,"ax",@progbits
	.align	128
        .global         _Z3addv
        .type           _Z3addv,@function
        .size           _Z3addv,(.L_x_2 - _Z3addv)
        .other          _Z3addv,@"STO_CUDA_ENTRY STV_DEFAULT"
_Z3addv:
.text._Z3addv:
[----:B------:R-:W0:Y:S01]  /*0000*/  LDC R1, c[0x0][0x37c] ;  /* 0x0000df00ff017b82 */ /* 0x000e220000000800 */
[----:B------:R-:W1:Y:S01]  /*0010*/  S2R R8, SR_TID.X ;  /* 0x0000000000087919 */ /* 0x000e620000002100 */
[----:B0-----:R-:W-:Y:S01]  /*0020*/  VIADD R1, R1, 0xfffffff8 ;  /* 0xfffffff801017836 */ /* 0x001fe20000000000 */
[----:B------:R-:W-:Y:S01]  /*0030*/  MOV R0, 0x0 ;  /* 0x0000000000007802 */ /* 0x000fe20000000f00 */
[----:B------:R-:W0:Y:S04]  /*0040*/  LDCU UR4, c[0x0][0x2f8] ;  /* 0x00005f00ff0477ac */ /* 0x000e280008000800 */
[----:B------:R2:W3:Y:S01]  /*0050*/  LDC.64 R2, c[0x4][R0] ;  /* 0x0100000000027b82 */ /* 0x0004e20000000a00 */
[----:B------:R-:W4:Y:S01]  /*0060*/  LDCU.64 UR6, c[0x4][0x8] ;  /* 0x01000100ff0677ac */ /* 0x000f220008000a00 */
[----:B------:R-:W5:Y:S01]  /*0070*/  LDCU UR5, c[0x0][0x2fc] ;  /* 0x00005f80ff0577ac */ /* 0x000f620008000800 */
[----:B0-----:R-:W-:Y:S01]  /*0080*/  IADD3 R6, P0, PT, R1, UR4, RZ ;  /* 0x0000000401067c10 */ /* 0x001fe2000ff1e0ff */
[----:B----4-:R-:W-:Y:S01]  /*0090*/  IMAD.U32 R4, RZ, RZ, UR6 ;  /* 0x00000006ff047e24 */ /* 0x010fe2000f8e00ff */
[----:B------:R-:W-:-:S03]  /*00a0*/  MOV R5, UR7 ;  /* 0x0000000700057c02 */ /* 0x000fc60008000f00 */
[----:B-----5:R-:W-:Y:S01]  /*00b0*/  IMAD.X R7, RZ, RZ, UR5, P0 ;  /* 0x00000005ff077e24 */ /* 0x020fe200080e06ff */
[----:B-1----:R2:W-:Y:S07]  /*00c0*/  STL [R1], R8 ;  /* 0x0000000801007387 */ /* 0x0025ee0000100800 */
[----:B------:R-:W-:-:S07]  /*00d0*/  LEPC R20, `(.L_x_0) ;  /* 0x000000001014794e */ /* 0x000fce0000000000 */
[----:B--23--:R-:W-:Y:S05]  /*00e0*/  CALL.ABS.NOINC R2 ;  /* 0x0000000002007343 */ /* 0x00cfea0003c00000 */
.L_x_0:
[----:B------:R-:W-:Y:S05]  /*00f0*/  EXIT ;  /* 0x000000000000794d */ /* 0x000fea0003800000 */
.L_x_1:
[----:B------:R-:W-:-:S00]  /*0100*/  BRA `(.L_x_1) ;  /* 0xfffffffc00fc7947 */ /* 0x000fc0000383ffff */
[----:B------:R-:W-:-:S00]  /*0110*/  NOP ;  /* 0x0000000000007918 */ /* 0x000fc00000000000 */
        /* <DEDUP_REMOVED lines=14> */
.L_x_2:


//--------------------- .nv.global.init           --------------------------
	.section	.nv.global.init,"aw",@progbits
.nv.global.init:
	.type		$str,@object
	.size		$str,(.L_0 - $str)
$str:
        /*0000*/ 	.byte	0x68, 0x65, 0x6c, 0x6c, 0x6f, 0x20, 0x47, 0x50, 0x55, 0x20, 0x3d, 0x20, 0x25, 0x64, 0x0a, 0x00
.L_0:


//--------------------- .nv.shared.reserved.0     --------------------------
	.section	.nv.shared.reserved.0,"aw",@nobits
	.weak		__nv_reservedSMEM_offset_0_alias
	.size		__nv_reservedSMEM_offset_0_alias, 0, 64
	.other		__nv_reservedSMEM_offset_0_alias,@"STO_CUDA_RESERVED_SHARED STV_DEFAULT"
__nv_reservedSMEM_offset_0_alias:
	.zero		0
	.zero		64


//--------------------- .nv.constant0._Z3addv     --------------------------
	.section	.nv.constant0._Z3addv,"a",@progbits
	.sectionflags	@""
	.align	4
.nv.constant0._Z3addv:
	.zero		896


//--------------------- SYMBOLS --------------------------

	.type		.nv.reservedSmem.offset0,@object
	.size		.nv.reservedSmem.offset0,0x4
	.type		vprintf,@function
